	.headerflags	@"EF_CUDA_TEXMODE_UNIFIED EF_CUDA_64BIT_ADDRESS EF_CUDA_ACCELERATORS EF_CUDA_SM90 EF_CUDA_VIRTUAL_SM(EF_CUDA_SM90)"
	.elftype	@"ET_EXEC"


//--------------------- .nv.info                  --------------------------
	.section	.nv.info,"",@"SHT_CUDA_INFO"
	.align	4


	//----- nvinfo : EIATTR_REGCOUNT
	.align		4
        /*0000*/ 	.byte	0x04, 0x2f
        /*0002*/ 	.short	(.L_1 - .L_0)
	.align		4
.L_0:
        /*0004*/ 	.word	index@(triton_per_fused_convolution_div_max_pool2d_with_indices_pow_relu_sub_sum_16)
        /*0008*/ 	.word	0x00000013


	//----- nvinfo : EIATTR_MIN_STACK_SIZE
	.align		4
.L_1:
        /*000c*/ 	.byte	0x04, 0x12
        /*000e*/ 	.short	(.L_3 - .L_2)
	.align		4
.L_2:
        /*0010*/ 	.word	index@(triton_per_fused_convolution_div_max_pool2d_with_indices_pow_relu_sub_sum_16)
        /*0014*/ 	.word	0x00000000


	//----- nvinfo : EIATTR_FRAME_SIZE
	.align		4
.L_3:
        /*0018*/ 	.byte	0x04, 0x11
        /*001a*/ 	.short	(.L_5 - .L_4)
	.align		4
.L_4:
        /*001c*/ 	.word	index@(triton_per_fused_convolution_div_max_pool2d_with_indices_pow_relu_sub_sum_16)
        /*0020*/ 	.word	0x00000000


	//----- nvinfo : EIATTR_MIN_STACK_SIZE
	.align		4
.L_5:
        /*0024*/ 	.byte	0x04, 0x12
        /*0026*/ 	.short	(.L_7 - .L_6)
	.align		4
.L_6:
        /*0028*/ 	.word	index@(triton_per_fused_convolution_div_max_pool2d_with_indices_pow_relu_sub_sum_16)
        /*002c*/ 	.word	0x00000000
.L_7:


//--------------------- .nv.info.triton_per_fused_convolution_div_max_pool2d_with_indices_pow_relu_sub_sum_16 --------------------------
	.section	.nv.info.triton_per_fused_convolution_div_max_pool2d_with_indices_pow_relu_sub_sum_16,"",@"SHT_CUDA_INFO"
	.sectionflags	@""
	.align	4


	//----- nvinfo : EIATTR_CUDA_API_VERSION
	.align		4
        /*0000*/ 	.byte	0x04, 0x37
        /*0002*/ 	.short	(.L_9 - .L_8)
.L_8:
        /*0004*/ 	.word	0x0000007c


	//----- nvinfo : EIATTR_KPARAM_INFO
	.align		4
.L_9:
        /*0008*/ 	.byte	0x04, 0x17
        /*000a*/ 	.short	(.L_11 - .L_10)
.L_10:
        /*000c*/ 	.word	0x00000000
        /*0010*/ 	.short	0x0004
        /*0012*/ 	.short	0x001c
        /*0014*/ 	.byte	0x00, 0xf0, 0x11, 0x00


	//----- nvinfo : EIATTR_KPARAM_INFO
	.align		4
.L_11:
        /*0018*/ 	.byte	0x04, 0x17
        /*001a*/ 	.short	(.L_13 - .L_12)
.L_12:
        /*001c*/ 	.word	0x00000000
        /*0020*/ 	.short	0x0003
        /*0022*/ 	.short	0x0018
        /*0024*/ 	.byte	0x00, 0xf0, 0x11, 0x00


	//----- nvinfo : EIATTR_KPARAM_INFO
	.align		4
.L_13:
        /*0028*/ 	.byte	0x04, 0x17
        /*002a*/ 	.short	(.L_15 - .L_14)
.L_14:
        /*002c*/ 	.word	0x00000000
        /*0030*/ 	.short	0x0002
        /*0032*/ 	.short	0x0010
        /*0034*/ 	.byte	0x00, 0xf4, 0x21, 0x00


	//----- nvinfo : EIATTR_KPARAM_INFO
	.align		4
.L_15:
        /*0038*/ 	.byte	0x04, 0x17
        /*003a*/ 	.short	(.L_17 - .L_16)
.L_16:
        /*003c*/ 	.word	0x00000000
        /*0040*/ 	.short	0x0001
        /*0042*/ 	.short	0x0008
        /*0044*/ 	.byte	0x00, 0xf4, 0x21, 0x00


	//----- nvinfo : EIATTR_KPARAM_INFO
	.align		4
.L_17:
        /*0048*/ 	.byte	0x04, 0x17
        /*004a*/ 	.short	(.L_19 - .L_18)
.L_18:
        /*004c*/ 	.word	0x00000000
        /*0050*/ 	.short	0x0000
        /*0052*/ 	.short	0x0000
        /*0054*/ 	.byte	0x00, 0xf4, 0x21, 0x00


	//----- nvinfo : EIATTR_SPARSE_MMA_MASK
	.align		4
.L_19:
        /*0058*/ 	.byte	0x03, 0x50
        /*005a*/ 	.short	0x0000


	//----- nvinfo : EIATTR_MAXREG_COUNT
	.align		4
        /*005c*/ 	.byte	0x03, 0x1b
        /*005e*/ 	.short	0x00ff


	//----- nvinfo : EIATTR_COOP_GROUP_MASK_REGIDS
	.align		4
        /*0060*/ 	.byte	0x04, 0x29
        /*0062*/ 	.short	(.L_21 - .L_20)


	//   ....[0]....
.L_20:
        /*0064*/ 	.word	0xffffffff


	//   ....[1]....
        /*0068*/ 	.word	0xffffffff


	//   ....[2]....
        /*006c*/ 	.word	0xffffffff


	//   ....[3]....
        /*0070*/ 	.word	0xffffffff


	//   ....[4]....
        /*0074*/ 	.word	0xffffffff


	//   ....[5]....
        /*0078*/ 	.word	0xffffffff


	//----- nvinfo : EIATTR_COOP_GROUP_INSTR_OFFSETS
	.align		4
.L_21:
        /*007c*/ 	.byte	0x04, 0x28
        /*007e*/ 	.short	(.L_23 - .L_22)


	//   ....[0]....
.L_22:
        /*0080*/ 	.word	0x00000220


	//   ....[1]....
        /*0084*/ 	.word	0x00000250


	//   ....[2]....
        /*0088*/ 	.word	0x00000290


	//   ....[3]....
        /*008c*/ 	.word	0x000002b0


	//   ....[4]....
        /*0090*/ 	.word	0x000002d0


	//   ....[5]....
        /*0094*/ 	.word	0x00000360


	//----- nvinfo : EIATTR_EXIT_INSTR_OFFSETS
	.align		4
.L_23:
        /*0098*/ 	.byte	0x04, 0x1c
        /*009a*/ 	.short	(.L_25 - .L_24)


	//   ....[0]....
.L_24:
        /*009c*/ 	.word	0x000003e0


	//   ....[1]....
        /*00a0*/ 	.word	0x00000400


	//----- nvinfo : EIATTR_REQNTID
	.align		4
.L_25:
        /*00a4*/ 	.byte	0x04, 0x10
        /*00a6*/ 	.short	(.L_27 - .L_26)
.L_26:
        /*00a8*/ 	.word	0x00000040
        /*00ac*/ 	.word	0x00000001
        /*00b0*/ 	.word	0x00000001


	//----- nvinfo : EIATTR_CBANK_PARAM_SIZE
	.align		4
.L_27:
        /*00b4*/ 	.byte	0x03, 0x19
        /*00b6*/ 	.short	0x0020


	//----- nvinfo : EIATTR_PARAM_CBANK
	.align		4
        /*00b8*/ 	.byte	0x04, 0x0a
        /*00ba*/ 	.short	(.L_29 - .L_28)
	.align		4
.L_28:
        /*00bc*/ 	.word	index@(.nv.constant0.triton_per_fused_convolution_div_max_pool2d_with_indices_pow_relu_sub_sum_16)
        /*00c0*/ 	.short	0x0210
        /*00c2*/ 	.short	0x0020


	//----- nvinfo : EIATTR_SW_WAR
	.align		4
.L_29:
        /*00c4*/ 	.byte	0x04, 0x36
        /*00c6*/ 	.short	(.L_31 - .L_30)
.L_30:
        /*00c8*/ 	.word	0x00000008
.L_31:


//--------------------- .nv.callgraph             --------------------------
	.section	.nv.callgraph,"",@"SHT_CUDA_CALLGRAPH"
	.align	4
	.sectionentsize	8
	.align		4
        /*0000*/ 	.word	0x00000000
	.align		4
        /*0004*/ 	.word	0xffffffff
	.align		4
        /*0008*/ 	.word	0x00000000
	.align		4
        /*000c*/ 	.word	0xfffffffe
	.align		4
        /*0010*/ 	.word	0x00000000
	.align		4
        /*0014*/ 	.word	0xfffffffd
	.align		4
        /*0018*/ 	.word	0x00000000
	.align		4
        /*001c*/ 	.word	0xfffffffc


//--------------------- .text.triton_per_fused_convolution_div_max_pool2d_with_indices_pow_relu_sub_sum_16 --------------------------
	.section	.text.triton_per_fused_convolution_div_max_pool2d_with_indices_pow_relu_sub_sum_16,"ax",@progbits
	.sectionflags	@"SHF_BARRIERS=1"
	.align	128
        .global         triton_per_fused_convolution_div_max_pool2d_with_indices_pow_relu_sub_sum_16
        .type           triton_per_fused_convolution_div_max_pool2d_with_indices_pow_relu_sub_sum_16,@function
        .size           triton_per_fused_convolution_div_max_pool2d_with_indices_pow_relu_sub_sum_16,(.L_x_1 - triton_per_fused_convolution_div_max_pool2d_with_indices_pow_relu_sub_sum_16)
        .other          triton_per_fused_convolution_div_max_pool2d_with_indices_pow_relu_sub_sum_16,@"STO_CUDA_ENTRY STV_DEFAULT"
triton_per_fused_convolution_div_max_pool2d_with_indices_pow_relu_sub_sum_16:
.text.triton_per_fused_convolution_div_max_pool2d_with_indices_pow_relu_sub_sum_16:
[----:B------:R-:W0:Y:S02]  /*0000*/  LDC R1, c[0x0][0x28] ;  /* 0x00000a00ff017b82 */ /* 0x000e240000000800 */
[----:B------:R-:W1:Y:S01]  /*0010*/  S2R R14, SR_TID.X ;  /* 0x00000000000e7919 */ /* 0x000e620000002100 */
[----:B------:R-:W2:Y:S01]  /*0020*/  LDC.64 R6, c[0x0][0x218] ;  /* 0x00008600ff067b82 */ /* 0x000ea20000000a00 */
[----:B------:R-:W-:Y:S01]  /*0030*/  ULDC.64 UR6, c[0x0][0x208] ;  /* 0x0000820000067ab9 */ /* 0x000fe20000000a00 */
[----:B------:R-:W3:Y:S06]  /*0040*/  S2R R0, SR_CTAID.X ;  /* 0x0000000000007919 */ /* 0x000eec0000002500 */
[----:B------:R-:W4:Y:S01]  /*0050*/  LDC.64 R2, c[0x0][0x210] ;  /* 0x00008400ff027b82 */ /* 0x000f220000000a00 */
[----:B-1----:R-:W-:-:S04]  /*0060*/  SHF.L.U32 R12, R14, 0x2, RZ ;  /* 0x000000020e0c7819 */ /* 0x002fc800000006ff */
[----:B------:R-:W-:-:S04]  /*0070*/  LOP3.LUT R5, R12, 0xfc, RZ, 0xc0, !PT ;  /* 0x000000fc0c057812 */ /* 0x000fc800078ec0ff */
[----:B---3--:R-:W-:Y:S01]  /*0080*/  LEA R9, R0, R5, 0x8 ;  /* 0x0000000500097211 */ /* 0x008fe200078e40ff */
[----:B--2---:R-:W-:-:S04]  /*0090*/  IMAD.WIDE.U32 R6, R5, 0x4, R6 ;  /* 0x0000000405067825 */ /* 0x004fc800078e0006 */
[----:B----4-:R-:W-:Y:S02]  /*00a0*/  IMAD.WIDE R2, R9, 0x4, R2 ;  /* 0x0000000409027825 */ /* 0x010fe400078e0202 */
[----:B------:R-:W2:Y:S04]  /*00b0*/  LDG.E.EL.128 R4, desc[UR6][R6.64] ;  /* 0x0000000606047981 */ /* 0x000ea8000c2e1d00 */
[----:B------:R-:W2:Y:S01]  /*00c0*/  LDG.E.128 R8, desc[UR6][R2.64] ;  /* 0x0000000602087981 */ /* 0x000ea2000c1e1d00 */
[----:B------:R-:W1:Y:S01]  /*00d0*/  S2UR UR5, SR_CgaCtaId ;  /* 0x00000000000579c3 */ /* 0x000e620000008800 */
[----:B------:R-:W-:Y:S02]  /*00e0*/  UMOV UR4, 0x400 ;  /* 0x0000040000047882 */ /* 0x000fe40000000000 */
[----:B-1----:R-:W-:Y:S01]  /*00f0*/  UPRMT UR4, UR5, 0x654, UR4 ;  /* 0x0000065405047896 */ /* 0x002fe20008000004 */
[C---:B--2---:R-:W-:Y:S01]  /*0100*/  FADD R15, R9.reuse, R5 ;  /* 0x00000005090f7221 */ /* 0x044fe20000000000 */
[----:B------:R-:W-:-:S02]  /*0110*/  FSETP.GEU.AND P1, PT, R9, -R5, PT ;  /* 0x800000050900720b */ /* 0x000fc40003f2e000 */
[C---:B------:R-:W-:Y:S01]  /*0120*/  FSETP.GEU.AND P0, PT, R8.reuse, -R4, PT ;  /* 0x800000040800720b */ /* 0x040fe20003f0e000 */
[----:B------:R-:W-:Y:S01]  /*0130*/  FADD R4, R8, R4 ;  /* 0x0000000408047221 */ /* 0x000fe20000000000 */
[----:B------:R-:W-:Y:S02]  /*0140*/  FSEL R5, R15, RZ, P1 ;  /* 0x000000ff0f057208 */ /* 0x000fe40000800000 */
[C---:B------:R-:W-:Y:S01]  /*0150*/  FSETP.GEU.AND P1, PT, R10.reuse, -R6, PT ;  /* 0x800000060a00720b */ /* 0x040fe20003f2e000 */
[----:B------:R-:W-:Y:S01]  /*0160*/  FADD R10, R10, R6 ;  /* 0x000000060a0a7221 */ /* 0x000fe20000000000 */
[----:B------:R-:W-:Y:S01]  /*0170*/  FSEL R4, R4, RZ, P0 ;  /* 0x000000ff04047208 */ /* 0x000fe20000000000 */
[----:B------:R-:W-:Y:S01]  /*0180*/  FMUL R9, R5, R5 ;  /* 0x0000000505097220 */ /* 0x000fe20000400000 */
[C---:B------:R-:W-:Y:S01]  /*0190*/  FSETP.GEU.AND P0, PT, R11.reuse, -R7, PT ;  /* 0x800000070b00720b */ /* 0x040fe20003f0e000 */
[----:B------:R-:W-:Y:S01]  /*01a0*/  FADD R7, R11, R7 ;  /* 0x000000070b077221 */ /* 0x000fe20000000000 */
[----:B------:R-:W-:Y:S01]  /*01b0*/  FSEL R6, R10, RZ, P1 ;  /* 0x000000ff0a067208 */ /* 0x000fe20000800000 */
[----:B------:R-:W-:Y:S01]  /*01c0*/  FFMA R9, R4, R4, R9 ;  /* 0x0000000404097223 */ /* 0x000fe20000000009 */
[----:B------:R-:W-:-:S02]  /*01d0*/  ISETP.GE.AND P1, PT, R14, 0x2, PT ;  /* 0x000000020e00780c */ /* 0x000fc40003f26270 */
[----:B------:R-:W-:Y:S01]  /*01e0*/  FSEL R7, R7, RZ, P0 ;  /* 0x000000ff07077208 */ /* 0x000fe20000000000 */
[----:B------:R-:W-:Y:S01]  /*01f0*/  FFMA R8, R6, R6, R9 ;  /* 0x0000000606087223 */ /* 0x000fe20000000009 */
[----:B------:R-:W-:-:S03]  /*0200*/  LOP3.LUT P0, RZ, R14, 0x1f, RZ, 0xc0, !PT ;  /* 0x0000001f0eff7812 */ /* 0x000fc6000780c0ff */
[----:B------:R-:W-:-:S05]  /*0210*/  FFMA R8, R7, R7, R8 ;  /* 0x0000000707087223 */ /* 0x000fca0000000008 */
[----:B------:R-:W1:Y:S02]  /*0220*/  SHFL.BFLY PT, R9, R8, 0x10, 0x1f ;  /* 0x0e001f0008097f89 */ /* 0x000e6400000e0000 */
[----:B-1----:R-:W-:Y:S01]  /*0230*/  FADD R9, R8, R9 ;  /* 0x0000000908097221 */ /* 0x002fe20000000000 */
[----:B------:R-:W-:-:S04]  /*0240*/  SHF.R.U32.HI R8, RZ, 0x3, R14 ;  /* 0x00000003ff087819 */ /* 0x000fc8000001160e */
[----:B------:R-:W1:Y:S01]  /*0250*/  SHFL.BFLY PT, R10, R9, 0x8, 0x1f ;  /* 0x0d001f00090a7f89 */ /* 0x000e6200000e0000 */
[----:B------:R-:W-:Y:S01]  /*0260*/  LOP3.LUT R8, R8, 0x4, RZ, 0xc0, !PT ;  /* 0x0000000408087812 */ /* 0x000fe200078ec0ff */
[----:B-1----:R-:W-:Y:S01]  /*0270*/  FADD R10, R9, R10 ;  /* 0x0000000a090a7221 */ /* 0x002fe20000000000 */
[----:B------:R-:W-:-:S04]  /*0280*/  LOP3.LUT R9, R14, 0x1, RZ, 0xc0, !PT ;  /* 0x000000010e097812 */ /* 0x000fc800078ec0ff */
[----:B------:R-:W1:Y:S02]  /*0290*/  SHFL.BFLY PT, R11, R10, 0x4, 0x1f ;  /* 0x0c801f000a0b7f89 */ /* 0x000e6400000e0000 */
[----:B-1----:R-:W-:-:S05]  /*02a0*/  FADD R11, R10, R11 ;  /* 0x0000000b0a0b7221 */ /* 0x002fca0000000000 */
[----:B------:R-:W1:Y:S02]  /*02b0*/  SHFL.BFLY PT, R16, R11, 0x2, 0x1f ;  /* 0x0c401f000b107f89 */ /* 0x000e6400000e0000 */
[----:B-1----:R-:W-:-:S05]  /*02c0*/  FADD R16, R11, R16 ;  /* 0x000000100b107221 */ /* 0x002fca0000000000 */
[----:B------:R-:W1:Y:S02]  /*02d0*/  SHFL.BFLY PT, R15, R16, 0x1, 0x1f ;  /* 0x0c201f00100f7f89 */ /* 0x000e6400000e0000 */
[----:B-1----:R-:W-:-:S05]  /*02e0*/  FADD R15, R16, R15 ;  /* 0x0000000f100f7221 */ /* 0x002fca0000000000 */
[----:B------:R1:W-:Y:S01]  /*02f0*/  @!P0 STS [R8+UR4], R15 ;  /* 0x0000000f08008988 */ /* 0x0003e20008000804 */
[----:B------:R-:W-:Y:S01]  /*0300*/  BAR.SYNC.DEFER_BLOCKING 0x0 ;  /* 0x0000000000007b1d */ /* 0x000fe20000010000 */
[----:B------:R-:W-:-:S04]  /*0310*/  ISETP.NE.U32.AND P0, PT, R9, 0x1, PT ;  /* 0x000000010900780c */ /* 0x000fc80003f05070 */
[----:B------:R-:W-:-:S03]  /*0320*/  ISETP.LT.AND P0, PT, R14, 0x2, P0 ;  /* 0x000000020e00780c */ /* 0x000fc60000701270 */
[----:B-1----:R-:W1:Y:S01]  /*0330*/  LDC.64 R8, c[0x0][0x220] ;  /* 0x00008800ff087b82 */ /* 0x002e620000000a00 */
[----:B------:R-:W2:Y:S01]  /*0340*/  @!P1 LDS R13, [R12+UR4] ;  /* 0x000000040c0d9984 */ /* 0x000ea20008000800 */
[----:B-1----:R-:W-:-:S03]  /*0350*/  IMAD.WIDE R8, R0, 0x4, R8 ;  /* 0x0000000400087825 */ /* 0x002fc600078e0208 */
[----:B--2---:R-:W1:Y:S02]  /*0360*/  SHFL.BFLY PT, R10, R13, 0x1, 0x1f ;  /* 0x0c201f000d0a7f89 */ /* 0x004e6400000e0000 */
[----:B-1----:R-:W-:-:S05]  /*0370*/  FADD R11, R13, R10 ;  /* 0x0000000a0d0b7221 */ /* 0x002fca0000000000 */
[----:B------:R-:W-:Y:S01]  /*0380*/  @P0 STS [R12+UR4], R11 ;  /* 0x0000000b0c000988 */ /* 0x000fe20008000804 */
[----:B------:R-:W-:Y:S01]  /*0390*/  BAR.SYNC.DEFER_BLOCKING 0x0 ;  /* 0x0000000000007b1d */ /* 0x000fe20000010000 */
[----:B------:R-:W-:-:S05]  /*03a0*/  LOP3.LUT P0, RZ, R14, 0x3f, RZ, 0xc0, !PT ;  /* 0x0000003f0eff7812 */ /* 0x000fca000780c0ff */
[----:B------:R-:W1:Y:S04]  /*03b0*/  LDS R10, [UR4] ;  /* 0x00000004ff0a7984 */ /* 0x000e680008000800 */
[----:B------:R2:W-:Y:S01]  /*03c0*/  STG.E.128 desc[UR6][R2.64], R4 ;  /* 0x0000000402007986 */ /* 0x0005e2000c101d06 */
[----:B-1----:R-:W-:-:S03]  /*03d0*/  FADD R13, RZ, R10 ;  /* 0x0000000aff0d7221 */ /* 0x002fc60000000000 */
[----:B--2---:R-:W-:Y:S05]  /*03e0*/  @P0 EXIT ;  /* 0x000000000000094d */ /* 0x004fea0003800000 */
[----:B------:R-:W-:Y:S01]  /*03f0*/  STG.E desc[UR6][R8.64], R13 ;  /* 0x0000000d08007986 */ /* 0x000fe2000c101906 */
[----:B------:R-:W-:Y:S05]  /*0400*/  EXIT ;  /* 0x000000000000794d */ /* 0x000fea0003800000 */
.L_x_0:
[----:B------:R-:W-:-:S00]  /*0410*/  BRA `(.L_x_0) ;  /* 0xfffffffc00fc7947 */ /* 0x000fc0000383ffff */
[----:B------:R-:W-:-:S00]  /*0420*/  NOP ;  /* 0x0000000000007918 */ /* 0x000fc00000000000 */
        /* <DEDUP_REMOVED lines=13> */
.L_x_1:


//--------------------- .nv.shared.triton_per_fused_convolution_div_max_pool2d_with_indices_pow_relu_sub_sum_16 --------------------------
	.section	.nv.shared.triton_per_fused_convolution_div_max_pool2d_with_indices_pow_relu_sub_sum_16,"aw",@nobits
	.sectionflags	@""
	.align	16
	.zero		1024


//--------------------- .nv.constant0.triton_per_fused_convolution_div_max_pool2d_with_indices_pow_relu_sub_sum_16 --------------------------
	.section	.nv.constant0.triton_per_fused_convolution_div_max_pool2d_with_indices_pow_relu_sub_sum_16,"a",@progbits
	.sectionflags	@""
	.align	4
.nv.constant0.triton_per_fused_convolution_div_max_pool2d_with_indices_pow_relu_sub_sum_16:
	.zero		560
